def gluon_mma(
    a_ptr,
    b_ptr,
    c_ptr,
    M: gl.constexpr,
    N: gl.constexpr,
    K: gl.constexpr,
    BLK_A: gl.constexpr,
    BLK_B: gl.constexpr,
    SHARED_A: gl.constexpr,
    SHARED_B: gl.constexpr,
    ACC_LAYOUT: gl.constexpr,
    TMEM_LAYOUT: gl.constexpr,
    USE_TCGEN05: gl.constexpr,
    IS_ASYNC: gl.constexpr,
):
    offs_m = gl.arange(0, M, layout=gl.SliceLayout(1, BLK_A))
    offs_ka = gl.arange(0, K, layout=gl.SliceLayout(0, BLK_A))
    offs_kb = gl.arange(0, K, layout=gl.SliceLayout(1, BLK_B))
    offs_n = gl.arange(0, N, layout=gl.SliceLayout(0, BLK_B))
    a = gl.load(a_ptr + offs_m[:, None] * K + offs_ka[None, :])
    b = gl.load(b_ptr + offs_kb[:, None] * N + offs_n[None, :])
    a_smem = gl.allocate_shared_memory(a.dtype, [M, K], SHARED_A, a)
    b_smem = gl.allocate_shared_memory(b.dtype, [K, N], SHARED_B, b)

    if USE_TCGEN05:
        fence_async_shared()
        bar = gl.allocate_shared_memory(gl.int64, [1], mbarrier.MBarrierLayout())
        mbarrier.init(bar, count=1)
        acc_tmem = allocate_tensor_memory(gl.float32, [M, N], TMEM_LAYOUT)
        tcgen05_mma(a_smem, b_smem, acc_tmem, use_acc=False)
        tcgen05_commit(bar)
        mbarrier.wait(bar, phase=0)
        mbarrier.invalidate(bar)
        acc = acc_tmem.load(ACC_LAYOUT)
    else:
        acc = gl.zeros([M, N], dtype=gl.float32, layout=ACC_LAYOUT)
        acc = hopper.warpgroup_mma(a_smem, b_smem, acc, is_async=IS_ASYNC)
        if IS_ASYNC:
            acc = hopper.warpgroup_mma_wait(num_outstanding=0, deps=[acc])

    out_layout: gl.constexpr = gl.BlockedLayout(
        [1, 1], [1, 32], [gl.num_warps(), 1], [1, 0]
    )
    acc = gl.convert_layout(acc, out_layout)
    offs_cm = gl.arange(0, M, layout=gl.SliceLayout(1, out_layout))
    offs_cn = gl.arange(0, N, layout=gl.SliceLayout(0, out_layout))
    gl.store(c_ptr + offs_cm[:, None] * N + offs_cn[None, :], acc)

# config = {"BLOCK_K": 64, "BLOCK_M": 128, "BLOCK_N": 64, "arch": "sm_100", "dtype": "fp16", "is_async": 1, "num_warps": 8}
# arch = sm_100


// ===== COMPILED SASS (sm_100a) =====

	.target	sm_100a

	.elftype	@"ET_EXEC"


//--------------------- .note.nv.tkinfo           --------------------------
	.section	.note.nv.tkinfo,"",@"SHT_NOTE"
	.sectionflags	@"SHF_NOTE_NV_TKINFO"
	.tkinfo
        /*0018*/ 	.word	0x00000081
        /*0030*/ 	.string	""
        /*0030*/ 	.string	"ptxas-blackwell"
        /*0030*/ 	.string	"Cuda compilation tools, release 12.9, V12.9.86"
        /*0030*/ 	.string	"Build cuda_12.9.r12.9/compiler.36037853_0"
        /*0030*/ 	.string	"-v  -suppress-debug-info  -lineinfo  -arch sm_100a "



//--------------------- .note.nv.cuver            --------------------------
	.section	.note.nv.cuver,"",@"SHT_NOTE"
	.sectionflags	@"SHF_NOTE_NV_CUVER"
        /*0018*/ 	.short	0x0001
        /*001a*/ 	.short	0x0064
        /*001c*/ 	.short	0x0001
        /*001e*/ 	.short	0x0000
        /*0020*/ 	.short	0x0001
        /*0022*/ 	.short	0x0000


//--------------------- .nv.info                  --------------------------
	.section	.nv.info,"",@"SHT_CUDA_INFO"
	.align	4


	//----- nvinfo : EIATTR_REGCOUNT
	.align		4
        /*0000*/ 	.byte	0x04, 0x2f
        /*0002*/ 	.short	(.L_4 - .L_3)
	.align		4
.L_3:
        /*0004*/ 	.word	index@(gluon_mma)
        /*0008*/ 	.word	0x0000003e


	//----- nvinfo : EIATTR_FRAME_SIZE
	.align		4
.L_4:
        /*000c*/ 	.byte	0x04, 0x11
        /*000e*/ 	.short	(.L_6 - .L_5)
	.align		4
.L_5:
        /*0010*/ 	.word	index@($__internal_2_$__cuda_sm10x_tcgen05_guardrail_trap_unallocated_columns_being_dealloced)
        /*0014*/ 	.word	0x00000000


	//----- nvinfo : EIATTR_FRAME_SIZE
	.align		4
.L_6:
        /*0018*/ 	.byte	0x04, 0x11
        /*001a*/ 	.short	(.L_8 - .L_7)
	.align		4
.L_7:
        /*001c*/ 	.word	index@($__internal_1_$__cuda_sm10x_tcgen05_guardrail_trap_phase_invalid_during_alloc)
        /*0020*/ 	.word	0x00000000


	//----- nvinfo : EIATTR_FRAME_SIZE
	.align		4
.L_8:
        /*0024*/ 	.byte	0x04, 0x11
        /*0026*/ 	.short	(.L_10 - .L_9)
	.align		4
.L_9:
        /*0028*/ 	.word	index@($__internal_0_$__cuda_sm10x_tcgen05_guardrail_trap_col_being_dealloced_not_returned_by_alloc)
        /*002c*/ 	.word	0x00000000


	//----- nvinfo : EIATTR_FRAME_SIZE
	.align		4
.L_10:
        /*0030*/ 	.byte	0x04, 0x11
        /*0032*/ 	.short	(.L_12 - .L_11)
	.align		4
.L_11:
        /*0034*/ 	.word	index@(gluon_mma)
        /*0038*/ 	.word	0x00000000


	//----- nvinfo : EIATTR_MIN_STACK_SIZE
	.align		4
.L_12:
        /*003c*/ 	.byte	0x04, 0x12
        /*003e*/ 	.short	(.L_14 - .L_13)
	.align		4
.L_13:
        /*0040*/ 	.word	index@(gluon_mma)
        /*0044*/ 	.word	0x00000000
.L_14:


//--------------------- .nv.info.gluon_mma        --------------------------
	.section	.nv.info.gluon_mma,"",@"SHT_CUDA_INFO"
	.sectionflags	@""
	.align	4


	//----- nvinfo : EIATTR_CUDA_API_VERSION
	.align		4
        /*0000*/ 	.byte	0x04, 0x37
        /*0002*/ 	.short	(.L_16 - .L_15)
.L_15:
        /*0004*/ 	.word	0x00000081


	//----- nvinfo : EIATTR_KPARAM_INFO
	.align		4
.L_16:
        /*0008*/ 	.byte	0x04, 0x17
        /*000a*/ 	.short	(.L_18 - .L_17)
.L_17:
        /*000c*/ 	.word	0x00000000
        /*0010*/ 	.short	0x0004
        /*0012*/ 	.short	0x0020
        /*0014*/ 	.byte	0x00, 0xf4, 0x21, 0x00


	//----- nvinfo : EIATTR_KPARAM_INFO
	.align		4
.L_18:
        /*0018*/ 	.byte	0x04, 0x17
        /*001a*/ 	.short	(.L_20 - .L_19)
.L_19:
        /*001c*/ 	.word	0x00000000
        /*0020*/ 	.short	0x0003
        /*0022*/ 	.short	0x0018
        /*0024*/ 	.byte	0x00, 0xf4, 0x21, 0x00


	//----- nvinfo : EIATTR_KPARAM_INFO
	.align		4
.L_20:
        /*0028*/ 	.byte	0x04, 0x17
        /*002a*/ 	.short	(.L_22 - .L_21)
.L_21:
        /*002c*/ 	.word	0x00000000
        /*0030*/ 	.short	0x0002
        /*0032*/ 	.short	0x0010
        /*0034*/ 	.byte	0x00, 0xf4, 0x21, 0x00


	//----- nvinfo : EIATTR_KPARAM_INFO
	.align		4
.L_22:
        /*0038*/ 	.byte	0x04, 0x17
        /*003a*/ 	.short	(.L_24 - .L_23)
.L_23:
        /*003c*/ 	.word	0x00000000
        /*0040*/ 	.short	0x0001
        /*0042*/ 	.short	0x0008
        /*0044*/ 	.byte	0x00, 0xf4, 0x21, 0x00


	//----- nvinfo : EIATTR_KPARAM_INFO
	.align		4
.L_24:
        /*0048*/ 	.byte	0x04, 0x17
        /*004a*/ 	.short	(.L_26 - .L_25)
.L_25:
        /*004c*/ 	.word	0x00000000
        /*0050*/ 	.short	0x0000
        /*0052*/ 	.short	0x0000
        /*0054*/ 	.byte	0x00, 0xf4, 0x21, 0x00


	//----- nvinfo : EIATTR_AT_ENTRY_FRAGMENTS
	.align		4
.L_26:
        /*0058*/ 	.byte	0x04, 0x4f
        /*005a*/ 	.short	(.L_28 - .L_27)


	//   ....[0]....
.L_27:
        /*005c*/ 	.word	0x00000004


	//----- nvinfo : EIATTR_RESERVED_SMEM_USED
	.align		4
.L_28:
        /*0060*/ 	.byte	0x01, 0x41
	.zero		2


	//----- nvinfo : EIATTR_SPARSE_MMA_MASK
	.align		4
        /*0064*/ 	.byte	0x03, 0x50
        /*0066*/ 	.short	0x0000


	//----- nvinfo : EIATTR_TCGEN05_1CTA_USED
	.align		4
        /*0068*/ 	.byte	0x01, 0x51
	.zero		2


	//----- nvinfo : EIATTR_MAXREG_COUNT
	.align		4
        /*006c*/ 	.byte	0x03, 0x1b
        /*006e*/ 	.short	0x00ff


	//----- nvinfo : EIATTR_NUM_BARRIERS
	.align		4
        /*0070*/ 	.byte	0x02, 0x4c
        /*0072*/ 	.byte	0x01
	.zero		1


	//----- nvinfo : EIATTR_INT_WARP_WIDE_INSTR_OFFSETS
	.align		4
        /*0074*/ 	.byte	0x04, 0x31
        /*0076*/ 	.short	(.L_30 - .L_29)


	//   ....[0]....
.L_29:
        /*0078*/ 	.word	0x00000910


	//   ....[1]....
        /*007c*/ 	.word	0x00000980


	//   ....[2]....
        /*0080*/ 	.word	0x00000ea0


	//   ....[3]....
        /*0084*/ 	.word	0x00000eb0


	//   ....[4]....
        /*0088*/ 	.word	0x000015e0


	//   ....[5]....
        /*008c*/ 	.word	0x00001630


	//----- nvinfo : EIATTR_COOP_GROUP_MASK_REGIDS
	.align		4
.L_30:
        /*0090*/ 	.byte	0x04, 0x29
        /*0092*/ 	.short	(.L_32 - .L_31)


	//   ....[0]....
.L_31:
        /*0094*/ 	.word	0xffffffff


	//   ....[1]....
        /*0098*/ 	.word	0xffffffff


	//   ....[2]....
        /*009c*/ 	.word	0xffffffff


	//   ....[3]....
        /*00a0*/ 	.word	0xffffffff


	//----- nvinfo : EIATTR_COOP_GROUP_INSTR_OFFSETS
	.align		4
.L_32:
        /*00a4*/ 	.byte	0x04, 0x28
        /*00a6*/ 	.short	(.L_34 - .L_33)


	//   ....[0]....
.L_33:
        /*00a8*/ 	.word	0x00000050


	//   ....[1]....
        /*00ac*/ 	.word	0x00000310


	//   ....[2]....
        /*00b0*/ 	.word	0x00001470


	//   ....[3]....
        /*00b4*/ 	.word	0x000016e0


	//----- nvinfo : EIATTR_VRC_CTA_INIT_COUNT
	.align		4
.L_34:
        /*00b8*/ 	.byte	0x02, 0x4a
        /*00ba*/ 	.byte	0x80
	.zero		1


	//----- nvinfo : EIATTR_MBARRIER_INSTR_OFFSETS
	.align		4
        /*00bc*/ 	.byte	0x04, 0x39
        /*00be*/ 	.short	(.L_36 - .L_35)


	//   ....[0]....
.L_35:
        /*00c0*/ 	.word	0x00000c20
        /*00c4*/ 	.word	0x000000ff
        /*00c8*/ 	.word	0x00006000
        /*00cc*/ 	.short	0x0100
        /*00ce*/ 	.byte	0x0c
	.zero		1


	//   ....[1]....
        /*00d0*/ 	.word	0x00000f40
        /*00d4*/ 	.word	0x000000ff
        /*00d8*/ 	.word	0x00006000
        /*00dc*/ 	.short	0x010a
        /*00de*/ 	.byte	0x0c
	.zero		1


	//   ....[2]....
        /*00e0*/ 	.word	0x00001090
        /*00e4*/ 	.word	0x000000ff
        /*00e8*/ 	.word	0x00006000
        /*00ec*/ 	.short	0x0108
        /*00ee*/ 	.byte	0x0c
	.zero		1


	//   ....[3]....
        /*00f0*/ 	.word	0x00001700
        /*00f4*/ 	.word	0x000000ff
        /*00f8*/ 	.word	0x00006000
        /*00fc*/ 	.short	0x010a
        /*00fe*/ 	.byte	0x0c
	.zero		1


	//----- nvinfo : EIATTR_NUM_MBARRIERS
	.align		4
.L_36:
        /*0100*/ 	.byte	0x03, 0x38
        /*0102*/ 	.short	0x0001


	//----- nvinfo : EIATTR_EXIT_INSTR_OFFSETS
	.align		4
        /*0104*/ 	.byte	0x04, 0x1c
        /*0106*/ 	.short	(.L_38 - .L_37)


	//   ....[0]....
.L_37:
        /*0108*/ 	.word	0x000016f0


	//----- nvinfo : EIATTR_REQNTID
	.align		4
.L_38:
        /*010c*/ 	.byte	0x04, 0x10
        /*010e*/ 	.short	(.L_40 - .L_39)
.L_39:
        /*0110*/ 	.word	0x00000100
        /*0114*/ 	.word	0x00000001
        /*0118*/ 	.word	0x00000001


	//----- nvinfo : EIATTR_CRS_STACK_SIZE
	.align		4
.L_40:
        /*011c*/ 	.byte	0x04, 0x1e
        /*011e*/ 	.short	(.L_42 - .L_41)
.L_41:
        /*0120*/ 	.word	0x00000000


	//----- nvinfo : EIATTR_CBANK_PARAM_SIZE
	.align		4
.L_42:
        /*0124*/ 	.byte	0x03, 0x19
        /*0126*/ 	.short	0x0028


	//----- nvinfo : EIATTR_PARAM_CBANK
	.align		4
        /*0128*/ 	.byte	0x04, 0x0a
        /*012a*/ 	.short	(.L_44 - .L_43)
	.align		4
.L_43:
        /*012c*/ 	.word	index@(.nv.constant0.gluon_mma)
        /*0130*/ 	.short	0x0380
        /*0132*/ 	.short	0x0028


	//----- nvinfo : EIATTR_SW_WAR
	.align		4
.L_44:
        /*0134*/ 	.byte	0x04, 0x36
        /*0136*/ 	.short	(.L_46 - .L_45)
.L_45:
        /*0138*/ 	.word	0x00000008
.L_46:


//--------------------- .nv.compat                --------------------------
	.section	.nv.compat,"",@"SHT_CUDA_COMPAT_INFO"
	.align	4
        /*0000*/ 	.byte	0x02, 0x02, 0x02, 0x00, 0x02, 0x05, 0x05, 0x00, 0x02, 0x03, 0x00, 0x00, 0x02, 0x06, 0x01, 0x00


//--------------------- .nv.callgraph             --------------------------
	.section	.nv.callgraph,"",@"SHT_CUDA_CALLGRAPH"
	.align	4
	.sectionentsize	8
	.align		4
        /*0000*/ 	.word	0x00000000
	.align		4
        /*0004*/ 	.word	0xffffffff
	.align		4
        /*0008*/ 	.word	0x00000000
	.align		4
        /*000c*/ 	.word	0xfffffffe
	.align		4
        /*0010*/ 	.word	0x00000000
	.align		4
        /*0014*/ 	.word	0xfffffffd
	.align		4
        /*0018*/ 	.word	0x00000000
	.align		4
        /*001c*/ 	.word	0xfffffffc


//--------------------- .text.gluon_mma           --------------------------
	.section	.text.gluon_mma,"ax",@progbits
	.align	128
        .global         gluon_mma
        .type           gluon_mma,@function
        .size           gluon_mma,(.L_x_15 - gluon_mma)
        .other          gluon_mma,@"STO_CUDA_ENTRY STV_DEFAULT"
gluon_mma:
.text.gluon_mma:
[----:B------:R-:W0:Y:S01]  /*0000*/  LDC R1, c[0x0][0x37c] ;  /* 0x0000df00ff017b82 */ /* 0x000e220000000800 */
[----:B------:R-:W1:Y:S02]  /*0010*/  S2R R36, SR_TID.X ;  /* 0x0000000000247919 */ /* 0x000e640000002100 */
[----:B-1----:R-:W-:-:S13]  /*0020*/  ISETP.GE.U32.AND P1, PT, R36, 0x20, PT ;  /* 0x000000202400780c */ /* 0x002fda0003f26070 */
[----:B------:R-:W-:Y:S05]  /*0030*/  @P1 BRA `(.L_x_0) ;  /* 0x0000000000b81947 */ /* 0x000fea0003800000 */
[----:B------:R-:W1:Y:S01]  /*0040*/  S2UR UR6, SR_CgaCtaId ;  /* 0x00000000000679c3 */ /* 0x000e620000008800 */
[----:B------:R-:W-:Y:S01]  /*0050*/  NOP ;  /* 0x0000000000007918 */ /* 0x000fe20000000000 */
[----:B------:R-:W-:Y:S02]  /*0060*/  UMOV UR4, 0x40 ;  /* 0x0000004000047882 */ /* 0x000fe40000000000 */
[----:B-1----:R-:W-:-:S09]  /*0070*/  ULEA UR4, UR6, UR4, 0x18 ;  /* 0x0000000406047291 */ /* 0x002fd2000f8ec0ff */
[----:B------:R-:W1:Y:S01]  /*0080*/  LDS.U8 R0, [UR4] ;  /* 0x00000004ff007984 */ /* 0x000e620008000000 */
[----:B------:R-:W-:Y:S02]  /*0090*/  UMOV UR4, 0x400 ;  /* 0x0000040000047882 */ /* 0x000fe40000000000 */
[----:B------:R-:W-:Y:S01]  /*00a0*/  ULEA UR4, UR6, UR4, 0x18 ;  /* 0x0000000406047291 */ /* 0x000fe2000f8ec0ff */
[----:B-1----:R-:W-:-:S13]  /*00b0*/  ISETP.NE.AND P0, PT, R0, RZ, PT ;  /* 0x000000ff0000720c */ /* 0x002fda0003f05270 */
[----:B------:R-:W-:Y:S05]  /*00c0*/  @P0 BRA `(.L_x_1) ;  /* 0x00000000007c0947 */ /* 0x000fea0003800000 */
[----:B------:R-:W-:-:S13]  /*00d0*/  ELECT P0, URZ, PT ;  /* 0x0000000000ff782f */ /* 0x000fda0003800000 */
[----:B------:R-:W-:Y:S05]  /*00e0*/  @!P0 BRA `(.L_x_2) ;  /* 0x0000000000848947 */ /* 0x000fea0003800000 */
[----:B------:R-:W-:Y:S01]  /*00f0*/  UMOV UR5, 0x2 ;  /* 0x0000000200057882 */ /* 0x000fe20000000000 */
[----:B------:R-:W-:Y:S02]  /*0100*/  IMAD.MOV.U32 R4, RZ, RZ, 0x1 ;  /* 0x00000001ff047424 */ /* 0x000fe400078e00ff */
[----:B------:R-:W-:Y:S02]  /*0110*/  IMAD.MOV.U32 R5, RZ, RZ, 0x3 ;  /* 0x00000003ff057424 */ /* 0x000fe400078e00ff */
[----:B------:R-:W-:Y:S04]  /*0120*/  DEPBAR.LE SB1, 0x36 ;  /* 0x00009d800000791a */ /* 0x000fe80000000000 */
[----:B------:R-:W1:Y:S02]  /*0130*/  UTCATOMSWS.FIND_AND_SET.ALIGN UP0, UR5, UR5 ;  /* 0x00000005000575e3 */ /* 0x000e640008000800 */
[----:B-1----:R-:W-:-:S04]  /*0140*/  PLOP3.LUT P0, PT, PT, PT, UP0, 0x80, 0x8 ;  /* 0x000000000008781c */ /* 0x002fc80003f0f008 */
[----:B------:R-:W-:-:S04]  /*0150*/  SEL R0, RZ, 0xffffffff, !P0 ;  /* 0xffffffffff007807 */ /* 0x000fc80004000000 */
[----:B------:R-:W-:Y:S01]  /*0160*/  ISETP.NE.AND P0, PT, R0, RZ, PT ;  /* 0x000000ff0000720c */ /* 0x000fe20003f05270 */
[----:B------:R-:W-:-:S12]  /*0170*/  IMAD.U32 R0, RZ, RZ, UR5 ;  /* 0x00000005ff007e24 */ /* 0x000fd8000f8e00ff */
[----:B------:R-:W-:Y:S05]  /*0180*/  @P0 BRA `(.L_x_3) ;  /* 0x0000000000240947 */ /* 0x000fea0003800000 */
.L_x_4:
[----:B------:R-:W-:Y:S05]  /*0190*/  NANOSLEEP 0x64 ;  /* 0x000000640000795d */ /* 0x000fea0003800000 */
[----:B------:R-:W-:-:S05]  /*01a0*/  UMOV UR5, 0x2 ;  /* 0x0000000200057882 */ /* 0x000fca0000000000 */
[----:B------:R-:W-:Y:S04]  /*01b0*/  DEPBAR.LE SB1, 0x36 ;  /* 0x00009d800000791a */ /* 0x000fe80000000000 */
[----:B------:R-:W1:Y:S02]  /*01c0*/  UTCATOMSWS.FIND_AND_SET.ALIGN UP0, UR5, UR5 ;  /* 0x00000005000575e3 */ /* 0x000e640008000800 */
[----:B-1----:R-:W-:-:S04]  /*01d0*/  PLOP3.LUT P0, PT, PT, PT, UP0, 0x80, 0x8 ;  /* 0x000000000008781c */ /* 0x002fc80003f0f008 */
[----:B------:R-:W-:-:S04]  /*01e0*/  SEL R0, RZ, 0xffffffff, !P0 ;  /* 0xffffffffff007807 */ /* 0x000fc80004000000 */
[----:B------:R-:W-:Y:S01]  /*01f0*/  ISETP.NE.AND P0, PT, R0, RZ, PT ;  /* 0x000000ff0000720c */ /* 0x000fe20003f05270 */
[----:B------:R-:W-:-:S12]  /*0200*/  IMAD.U32 R0, RZ, RZ, UR5 ;  /* 0x00000005ff007e24 */ /* 0x000fd8000f8e00ff */
[----:B------:R-:W-:Y:S05]  /*0210*/  @!P0 BRA `(.L_x_4) ;  /* 0xfffffffc00dc8947 */ /* 0x000fea000383ffff */
.L_x_3:
[C---:B------:R-:W-:Y:S01]  /*0220*/  VIADD R3, R0.reuse, 0x10 ;  /* 0x0000001000037836 */ /* 0x040fe20000000000 */
[----:B------:R-:W-:Y:S01]  /*0230*/  UMOV UR5, 0x50 ;  /* 0x0000005000057882 */ /* 0x000fe20000000000 */
[----:B------:R-:W-:Y:S01]  /*0240*/  SHF.L.U32 R2, R5, R0, RZ ;  /* 0x0000000005027219 */ /* 0x000fe200000006ff */
[----:B------:R-:W-:Y:S01]  /*0250*/  ULEA UR5, UR6, UR5, 0x18 ;  /* 0x0000000506057291 */ /* 0x000fe2000f8ec0ff */
[----:B------:R-:W-:Y:S01]  /*0260*/  IMAD.SHL.U32 R0, R0, 0x20, RZ ;  /* 0x0000002000007824 */ /* 0x000fe200078e00ff */
[----:B------:R-:W-:-:S04]  /*0270*/  SHF.L.U32 R3, R4, R3, RZ ;  /* 0x0000000304037219 */ /* 0x000fc800000006ff */
[----:B------:R-:W-:-:S05]  /*0280*/  LOP3.LUT R2, R3, R2, RZ, 0xfc, !PT ;  /* 0x0000000203027212 */ /* 0x000fca00078efcff */
[----:B------:R1:W-:Y:S04]  /*0290*/  ATOMS.OR RZ, [UR5], R2 ;  /* 0x00000002ffff798c */ /* 0x0003e8000b000005 */
[----:B------:R1:W-:Y:S01]  /*02a0*/  STS [UR4], R0 ;  /* 0x00000000ff007988 */ /* 0x0003e20008000804 */
[----:B------:R-:W-:Y:S05]  /*02b0*/  BRA `(.L_x_2) ;  /* 0x0000000000107947 */ /* 0x000fea0003800000 */
.L_x_1:
[----:B------:R-:W-:Y:S01]  /*02c0*/  IMAD.MOV.U32 R0, RZ, RZ, -0x1 ;  /* 0xffffffffff007424 */ /* 0x000fe200078e00ff */
[----:B------:R-:W-:-:S04]  /*02d0*/  MOV R2, 0x300 ;  /* 0x0000030000027802 */ /* 0x000fc80000000f00 */
[----:B------:R1:W-:Y:S03]  /*02e0*/  STS [UR4], R0 ;  /* 0x00000000ff007988 */ /* 0x0003e60008000804 */
[----:B01----:R-:W-:Y:S05]  /*02f0*/  CALL.REL.NOINC `($__internal_1_$__cuda_sm10x_tcgen05_guardrail_trap_phase_invalid_during_alloc) ;  /* 0x0000001400187944 */ /* 0x003fea0003c00000 */
.L_x_2:
[----:B------:R-:W-:Y:S05]  /*0300*/  WARPSYNC.ALL ;  /* 0x0000000000007948 */ /* 0x000fea0003800000 */
[----:B------:R-:W-:Y:S01]  /*0310*/  NOP ;  /* 0x0000000000007918 */ /* 0x000fe20000000000 */
.L_x_0:
[----:B------:R-:W2:Y:S08]  /*0320*/  S2UR UR11, SR_CgaCtaId ;  /* 0x00000000000b79c3 */ /* 0x000eb00000008800 */
[----:B------:R-:W-:Y:S01]  /*0330*/  BAR.SYNC.DEFER_BLOCKING 0x0 ;  /* 0x0000000000007b1d */ /* 0x000fe20000010000 */
[C---:B-1----:R-:W-:Y:S01]  /*0340*/  IMAD.SHL.U32 R0, R36.reuse, 0x2, RZ ;  /* 0x0000000224007824 */ /* 0x042fe200078e00ff */
[----:B------:R-:W-:-:S02]  /*0350*/  LOP3.LUT R3, R36, 0x1f, RZ, 0xc0, !PT ;  /* 0x0000001f24037812 */ /* 0x000fc400078ec0ff */
[----:B------:R-:W-:Y:S02]  /*0360*/  LOP3.LUT R38, R36, 0xe0, RZ, 0xc0, !PT ;  /* 0x000000e024267812 */ /* 0x000fe400078ec0ff */
[----:B------:R-:W-:Y:S01]  /*0370*/  UMOV UR4, 0x400 ;  /* 0x0000040000047882 */ /* 0x000fe20000000000 */
[----:B------:R-:W1:Y:S01]  /*0380*/  LDCU.64 UR6, c[0x0][0x380] ;  /* 0x00007000ff0677ac */ /* 0x000e620008000a00 */
[----:B------:R-:W-:Y:S01]  /*0390*/  LOP3.LUT R0, R0, 0x1c0, RZ, 0xc0, !PT ;  /* 0x000001c000007812 */ /* 0x000fe200078ec0ff */
[----:B------:R-:W3:Y:S01]  /*03a0*/  LDC.64 R4, c[0x0][0x380] ;  /* 0x0000e000ff047b82 */ /* 0x000ee20000000a00 */
[----:B------:R-:W-:Y:S01]  /*03b0*/  IMAD.SHL.U32 R2, R38, 0x2, RZ ;  /* 0x0000000226027824 */ /* 0x000fe200078e00ff */
[----:B------:R-:W4:Y:S01]  /*03c0*/  LDCU.64 UR20, c[0x0][0x358] ;  /* 0x00006b00ff1477ac */ /* 0x000f220008000a00 */
[----:B--2---:R-:W-:Y:S01]  /*03d0*/  ULEA UR12, UR11, UR4, 0x18 ;  /* 0x000000040b0c7291 */ /* 0x004fe2000f8ec0ff */
[----:B-1----:R-:W-:-:S04]  /*03e0*/  LEA R6, P0, R0, UR6, 0x1 ;  /* 0x0000000600067c11 */ /* 0x002fc8000f8008ff */
[----:B------:R-:W-:-:S04]  /*03f0*/  LEA.HI.X R7, R0, UR7, RZ, 0x1, P0 ;  /* 0x0000000700077c11 */ /* 0x000fc800080f0cff */
[----:B------:R-:W1:Y:S01]  /*0400*/  LDS R8, [UR12] ;  /* 0x0000000cff087984 */ /* 0x000e620008000800 */
[----:B---3--:R-:W-:-:S04]  /*0410*/  IMAD.WIDE.U32 R4, R2, 0x2, R4 ;  /* 0x0000000202047825 */ /* 0x008fc800078e0004 */
[C---:B------:R-:W-:Y:S01]  /*0420*/  IMAD.WIDE.U32 R6, R3.reuse, 0x2, R6 ;  /* 0x0000000203067825 */ /* 0x040fe200078e0006 */
[----:B------:R-:W-:Y:S03]  /*0430*/  BAR.SYNC.DEFER_BLOCKING 0x0 ;  /* 0x0000000000007b1d */ /* 0x000fe60000010000 */
[----:B------:R-:W-:Y:S01]  /*0440*/  IMAD.WIDE.U32 R4, R3, 0x2, R4 ;  /* 0x0000000203047825 */ /* 0x000fe200078e0004 */
[----:B------:R-:W-:Y:S02]  /*0450*/  SHF.R.U32.HI R37, RZ, 0x1, R38 ;  /* 0x00000001ff257819 */ /* 0x000fe40000011626 */
[----:B----4-:R2:W5:Y:S04]  /*0460*/  LDG.E.U16 R9, desc[UR20][R6.64+0x3c40] ;  /* 0x003c401406097981 */ /* 0x010568000c1e1500 */
[----:B------:R3:W5:Y:S04]  /*0470*/  LDG.E.U16 R11, desc[UR20][R4.64] ;  /* 0x00000014040b7981 */ /* 0x000768000c1e1500 */
[----:B------:R3:W5:Y:S01]  /*0480*/  LDG.E.U16 R13, desc[UR20][R4.64+0x400] ;  /* 0x00040014040d7981 */ /* 0x000762000c1e1500 */
[----:B--2---:R-:W2:Y:S01]  /*0490*/  LDC.64 R6, c[0x0][0x388] ;  /* 0x0000e200ff067b82 */ /* 0x004ea20000000a00 */
[----:B-1----:R-:W-:Y:S01]  /*04a0*/  R2UR UR13, R8 ;  /* 0x00000000080d72ca */ /* 0x002fe200000e0000 */
[----:B------:R-:W-:Y:S01]  /*04b0*/  IMAD R8, R38, 0x2, R3 ;  /* 0x0000000226087824 */ /* 0x000fe200078e0203 */
[----:B------:R3:W5:Y:S03]  /*04c0*/  LDG.E.U16 R25, desc[UR20][R4.64+0x800] ;  /* 0x0008001404197981 */ /* 0x000766000c1e1500 */
[----:B------:R-:W-:Y:S01]  /*04d0*/  IMAD.SHL.U32 R8, R8, 0x2, RZ ;  /* 0x0000000208087824 */ /* 0x000fe200078e00ff */
[----:B------:R3:W5:Y:S04]  /*04e0*/  LDG.E.U16 R27, desc[UR20][R4.64+0xc00] ;  /* 0x000c0014041b7981 */ /* 0x000768000c1e1500 */
[----:B------:R3:W5:Y:S01]  /*04f0*/  LDG.E.U16 R29, desc[UR20][R4.64+0x1000] ;  /* 0x00100014041d7981 */ /* 0x000762000c1e1500 */
[----:B------:R-:W-:-:S03]  /*0500*/  LOP3.LUT R8, R8, R37, RZ, 0x3c, !PT ;  /* 0x0000002508087212 */ /* 0x000fc600078e3cff */
[----:B------:R3:W5:Y:S04]  /*0510*/  LDG.E.U16 R31, desc[UR20][R4.64+0x1400] ;  /* 0x00140014041f7981 */ /* 0x000768000c1e1500 */
[----:B------:R3:W5:Y:S04]  /*0520*/  LDG.E.U16 R33, desc[UR20][R4.64+0x1800] ;  /* 0x0018001404217981 */ /* 0x000768000c1e1500 */
[----:B------:R3:W5:Y:S04]  /*0530*/  LDG.E.U16 R35, desc[UR20][R4.64+0x1c00] ;  /* 0x001c001404237981 */ /* 0x000768000c1e1500 */
[----:B------:R3:W5:Y:S04]  /*0540*/  LDG.E.U16 R39, desc[UR20][R4.64+0x2000] ;  /* 0x0020001404277981 */ /* 0x000768000c1e1500 */
[----:B------:R3:W5:Y:S04]  /*0550*/  LDG.E.U16 R41, desc[UR20][R4.64+0x2400] ;  /* 0x0024001404297981 */ /* 0x000768000c1e1500 */
[----:B------:R3:W5:Y:S04]  /*0560*/  LDG.E.U16 R43, desc[UR20][R4.64+0x2800] ;  /* 0x00280014042b7981 */ /* 0x000768000c1e1500 */
[----:B------:R3:W5:Y:S04]  /*0570*/  LDG.E.U16 R45, desc[UR20][R4.64+0x2c00] ;  /* 0x002c0014042d7981 */ /* 0x000768000c1e1500 */
[----:B------:R3:W5:Y:S04]  /*0580*/  LDG.E.U16 R47, desc[UR20][R4.64+0x3000] ;  /* 0x00300014042f7981 */ /* 0x000768000c1e1500 */
[----:B------:R3:W5:Y:S01]  /*0590*/  LDG.E.U16 R49, desc[UR20][R4.64+0x3400] ;  /* 0x0034001404317981 */ /* 0x000762000c1e1500 */
[----:B--2---:R-:W-:Y:S05]  /*05a0*/  @P1 BRA `(.L_x_5) ;  /* 0x0000000000181947 */ /* 0x004fea0003800000 */
[----:B------:R-:W-:Y:S01]  /*05b0*/  ELECT P0, URZ, PT ;  /* 0x0000000000ff782f */ /* 0x000fe20003800000 */
[----:B------:R-:W-:Y:S01]  /*05c0*/  IMAD.MOV.U32 R10, RZ, RZ, 0x1 ;  /* 0x00000001ff0a7424 */ /* 0x000fe200078e00ff */
[----:B------:R-:W-:Y:S01]  /*05d0*/  UMOV UR4, 0x40 ;  /* 0x0000004000047882 */ /* 0x000fe20000000000 */
[----:B------:R-:W-:Y:S01]  /*05e0*/  UVIRTCOUNT.DEALLOC.SMPOOL 0x80 ;  /* 0x000000800000784c */ /* 0x000fe20000000000 */
[----:B------:R-:W-:-:S09]  /*05f0*/  ULEA UR4, UR11, UR4, 0x18 ;  /* 0x000000040b047291 */ /* 0x000fd2000f8ec0ff */
[----:B------:R1:W-:Y:S03]  /*0600*/  @P0 STS.U8 [UR4], R10 ;  /* 0x0000000aff000988 */ /* 0x0003e60008000004 */
.L_x_5:
[----:B------:R-:W-:Y:S01]  /*0610*/  IMAD.WIDE.U32 R6, R2, 0x2, R6 ;  /* 0x0000000202067825 */ /* 0x000fe200078e0006 */
[----:B-----5:R-:W-:Y:S04]  /*0620*/  STS.U16 [R8+UR12], R11 ;  /* 0x0000000b08007988 */ /* 0x020fe8000800040c */
[----:B------:R2:W-:Y:S01]  /*0630*/  STS.U16 [R8+UR12+0x400], R13 ;  /* 0x0004000d08007988 */ /* 0x0005e2000800040c */
[----:B------:R-:W-:-:S03]  /*0640*/  IMAD.WIDE.U32 R6, R3, 0x2, R6 ;  /* 0x0000000203067825 */ /* 0x000fc600078e0006 */
[----:B------:R-:W4:Y:S04]  /*0650*/  LDG.E.U16 R51, desc[UR20][R4.64+0x3800] ;  /* 0x0038001404337981 */ /* 0x000f28000c1e1500 */
[----:B---3--:R-:W3:Y:S04]  /*0660*/  LDG.E.U16 R53, desc[UR20][R4.64+0x3c00] ;  /* 0x003c001404357981 */ /* 0x008ee8000c1e1500 */
[----:B------:R-:W3:Y:S04]  /*0670*/  LDG.E.U16 R23, desc[UR20][R4.64+0x40] ;  /* 0x0000401404177981 */ /* 0x000ee8000c1e1500 */
        /* <DEDUP_REMOVED lines=9> */
[----:B--2---:R-:W2:Y:S04]  /*0710*/  LDG.E.U16 R13, desc[UR20][R4.64+0x2840] ;  /* 0x00284014040d7981 */ /* 0x004ea8000c1e1500 */
[----:B------:R-:W2:Y:S04]  /*0720*/  LDG.E.U16 R12, desc[UR20][R4.64+0x2c40] ;  /* 0x002c4014040c7981 */ /* 0x000ea8000c1e1500 */
[----:B------:R-:W2:Y:S04]  /*0730*/  LDG.E.U16 R11, desc[UR20][R4.64+0x3040] ;  /* 0x00304014040b7981 */ /* 0x000ea8000c1e1500 */
[----:B-1----:R-:W2:Y:S04]  /*0740*/  LDG.E.U16 R10, desc[UR20][R4.64+0x3440] ;  /* 0x00344014040a7981 */ /* 0x002ea8000c1e1500 */
[----:B------:R-:W2:Y:S04]  /*0750*/  LDG.E.U16 R24, desc[UR20][R4.64+0x3840] ;  /* 0x0038401404187981 */ /* 0x000ea8000c1e1500 */
[----:B------:R1:W-:Y:S04]  /*0760*/  STS.U16 [R8+UR12+0x800], R25 ;  /* 0x0008001908007988 */ /* 0x0003e8000800040c */
[----:B------:R0:W-:Y:S04]  /*0770*/  STS.U16 [R8+UR12+0xc00], R27 ;  /* 0x000c001b08007988 */ /* 0x0001e8000800040c */
[----:B------:R0:W-:Y:S04]  /*0780*/  STS.U16 [R8+UR12+0x1000], R29 ;  /* 0x0010001d08007988 */ /* 0x0001e8000800040c */
[----:B------:R0:W-:Y:S04]  /*0790*/  STS.U16 [R8+UR12+0x1400], R31 ;  /* 0x0014001f08007988 */ /* 0x0001e8000800040c */
[----:B------:R0:W-:Y:S04]  /*07a0*/  STS.U16 [R8+UR12+0x1800], R33 ;  /* 0x0018002108007988 */ /* 0x0001e8000800040c */
[----:B------:R0:W-:Y:S04]  /*07b0*/  STS.U16 [R8+UR12+0x1c00], R35 ;  /* 0x001c002308007988 */ /* 0x0001e8000800040c */
[----:B------:R0:W-:Y:S04]  /*07c0*/  STS.U16 [R8+UR12+0x2000], R39 ;  /* 0x0020002708007988 */ /* 0x0001e8000800040c */
[----:B------:R-:W2:Y:S04]  /*07d0*/  LDG.E.U16 R5, desc[UR20][R6.64] ;  /* 0x0000001406057981 */ /* 0x000ea8000c1e1500 */
[----:B-1----:R-:W2:Y:S04]  /*07e0*/  LDG.E.U16 R25, desc[UR20][R6.64+0x400] ;  /* 0x0004001406197981 */ /* 0x002ea8000c1e1500 */
[----:B0-----:R-:W2:Y:S04]  /*07f0*/  LDG.E.U16 R27, desc[UR20][R6.64+0x800] ;  /* 0x00080014061b7981 */ /* 0x001ea8000c1e1500 */
[----:B------:R-:W2:Y:S04]  /*0800*/  LDG.E.U16 R29, desc[UR20][R6.64+0xc00] ;  /* 0x000c0014061d7981 */ /* 0x000ea8000c1e1500 */
        /* <DEDUP_REMOVED lines=11> */
[----:B------:R-:W2:Y:S01]  /*08c0*/  LDG.E.U16 R40, desc[UR20][R6.64+0x1c40] ;  /* 0x001c401406287981 */ /* 0x000ea2000c1e1500 */
[----:B------:R-:W-:Y:S01]  /*08d0*/  LOP3.LUT P2, RZ, R36, 0xff, RZ, 0xc0, !PT ;  /* 0x000000ff24ff7812 */ /* 0x000fe2000784c0ff */
[----:B------:R-:W-:-:S02]  /*08e0*/  UMOV UR4, 0x1 ;  /* 0x0000000100047882 */ /* 0x000fc40000000000 */
[----:B------:R0:W-:Y:S04]  /*08f0*/  STS.U16 [R8+UR12+0x2400], R41 ;  /* 0x0024002908007988 */ /* 0x0001e8000800040c */
[----:B------:R-:W-:Y:S06]  /*0900*/  STS.U16 [R8+UR12+0x2800], R43 ;  /* 0x0028002b08007988 */ /* 0x000fec000800040c */
[----:B------:R-:W-:Y:S01]  /*0910*/  VOTEU.ALL UP0, P2 ;  /* 0x0000000000ff7886 */ /* 0x000fe20001000000 */
[----:B0-----:R-:W-:-:S04]  /*0920*/  LOP3.LUT R41, R8, 0x40, RZ, 0x3c, !PT ;  /* 0x0000004008297812 */ /* 0x001fc800078e3cff */
[----:B------:R-:W-:-:S04]  /*0930*/  @!UP0 UIADD3 UR4, UPT, UPT, -UR4, 0x100000, URZ ;  /* 0x0010000004048890 */ /* 0x000fc8000fffe1ff */
[----:B------:R-:W-:Y:S02]  /*0940*/  @!UP0 USHF.L.U32 UR5, UR4, 0xb, URZ ;  /* 0x0000000b04058899 */ /* 0x000fe400080006ff */
[----:B------:R-:W-:Y:S01]  /*0950*/  @!UP0 USHF.L.U32 UR4, UR4, 0x1, URZ ;  /* 0x0000000104048899 */ /* 0x000fe200080006ff */
[----:B------:R-:W-:Y:S01]  /*0960*/  SHF.R.U32.HI R42, RZ, 0x5, R36 ;  /* 0x00000005ff2a7819 */ /* 0x000fe20000011624 */
[----:B------:R-:W-:Y:S01]  /*0970*/  STS.U16 [R8+UR12+0x2c00], R45 ;  /* 0x002c002d08007988 */ /* 0x000fe2000800040c */
[----:B------:R-:W-:-:S03]  /*0980*/  VOTEU.ALL UP1, P2 ;  /* 0x0000000000ff7886 */ /* 0x000fc60001020000 */
[----:B------:R-:W-:Y:S01]  /*0990*/  STS.U16 [R8+UR12+0x3000], R47 ;  /* 0x0030002f08007988 */ /* 0x000fe2000800040c */
[----:B------:R-:W-:-:S03]  /*09a0*/  R2UR UR10, R42 ;  /* 0x000000002a0a72ca */ /* 0x000fc600000e0000 */
[----:B------:R-:W-:Y:S10]  /*09b0*/  STS.U16 [R8+UR12+0x3400], R49 ;  /* 0x0034003108007988 */ /* 0x000ff4000800040c */
[----:B------:R-:W-:Y:S01]  /*09c0*/  UISETP.NE.U32.AND UP0, UPT, UR10, URZ, UPT ;  /* 0x000000ff0a00728c */ /* 0x000fe2000bf05070 */
[----:B----4-:R-:W-:Y:S04]  /*09d0*/  STS.U16 [R8+UR12+0x3800], R51 ;  /* 0x0038003308007988 */ /* 0x010fe8000800040c */
[----:B---3--:R-:W-:Y:S04]  /*09e0*/  STS.U16 [R8+UR12+0x3c00], R53 ;  /* 0x003c003508007988 */ /* 0x008fe8000800040c */
[----:B------:R-:W-:Y:S04]  /*09f0*/  STS.U16 [R41+UR12], R23 ;  /* 0x0000001729007988 */ /* 0x000fe8000800040c */
[----:B------:R-:W-:Y:S04]  /*0a00*/  STS.U16 [R41+UR12+0x400], R22 ;  /* 0x0004001629007988 */ /* 0x000fe8000800040c */
        /* <DEDUP_REMOVED lines=8> */
[----:B--2---:R-:W-:Y:S04]  /*0a90*/  STS.U16 [R41+UR12+0x2800], R13 ;  /* 0x0028000d29007988 */ /* 0x004fe8000800040c */
        /* <DEDUP_REMOVED lines=13> */
[----:B------:R0:W-:Y:S04]  /*0b70*/  STS.U16 [R41+UR12+0x4000], R4 ;  /* 0x0040000429007988 */ /* 0x0001e8000800040c */
[----:B------:R1:W-:Y:S04]  /*0b80*/  STS.U16 [R41+UR12+0x4400], R26 ;  /* 0x0044001a29007988 */ /* 0x0003e8000800040c */
[----:B------:R1:W-:Y:S04]  /*0b90*/  STS.U16 [R41+UR12+0x4800], R28 ;  /* 0x0048001c29007988 */ /* 0x0003e8000800040c */
[----:B------:R1:W-:Y:S04]  /*0ba0*/  STS.U16 [R41+UR12+0x4c00], R30 ;  /* 0x004c001e29007988 */ /* 0x0003e8000800040c */
[----:B------:R1:W-:Y:S04]  /*0bb0*/  STS.U16 [R41+UR12+0x5000], R32 ;  /* 0x0050002029007988 */ /* 0x0003e8000800040c */
[----:B------:R1:W-:Y:S04]  /*0bc0*/  STS.U16 [R41+UR12+0x5400], R34 ;  /* 0x0054002229007988 */ /* 0x0003e8000800040c */
[----:B------:R1:W-:Y:S04]  /*0bd0*/  STS.U16 [R41+UR12+0x5800], R39 ;  /* 0x0058002729007988 */ /* 0x0003e8000800040c */
[----:B------:R1:W-:Y:S01]  /*0be0*/  STS.U16 [R41+UR12+0x5c00], R40 ;  /* 0x005c002829007988 */ /* 0x0003e2000800040c */
[----:B------:R2:W-:Y:S06]  /*0bf0*/  MEMBAR.ALL.CTA ;  /* 0x0000000000007992 */ /* 0x0005ec0000008000 */
[----:B--2---:R-:W-:Y:S04]  /*0c00*/  FENCE.VIEW.ASYNC.S ;  /* 0x00000000000073c6 */ /* 0x004fe80000000000 */
[----:B------:R-:W2:Y:S02]  /*0c10*/  FENCE.VIEW.ASYNC.S ;  /* 0x00000000000073c6 */ /* 0x000ea40000000000 */
[----:B--2---:R1:W2:Y:S01]  /*0c20*/  @!UP1 SYNCS.EXCH.64 URZ, [UR12+0x6000], UR4 ;  /* 0x006000040cff95b2 */ /* 0x0042a20008000100 */
[----:B0-----:R-:W-:Y:S01]  /*0c30*/  LOP3.LUT R4, R36, 0xff, RZ, 0xc0, !PT ;  /* 0x000000ff24047812 */ /* 0x001fe200078ec0ff */
[----:B--2---:R-:W-:Y:S06]  /*0c40*/  BAR.SYNC.DEFER_BLOCKING 0x0 ;  /* 0x0000000000007b1d */ /* 0x004fec0000010000 */
[----:B-1----:R-:W-:Y:S05]  /*0c50*/  BRA.U UP0, `(.L_x_6) ;  /* 0x0000000100747547 */ /* 0x002fea000b800000 */
[----:B------:R-:W-:Y:S02]  /*0c60*/  UIADD3 UR4, UPT, UPT, UR12, 0x4000, URZ ;  /* 0x000040000c047890 */ /* 0x000fe4000fffe0ff */
[----:B------:R-:W-:Y:S02]  /*0c70*/  USHF.R.U32.HI UR6, URZ, 0x4, UR12 ;  /* 0x00000004ff067899 */ /* 0x000fe4000801160c */
[----:B------:R-:W-:Y:S02]  /*0c80*/  USHF.R.U32.HI UR4, URZ, 0x4, UR4 ;  /* 0x00000004ff047899 */ /* 0x000fe40008011604 */
[----:B------:R-:W-:Y:S02]  /*0c90*/  USGXT.U32 UR6, UR6, 0xe ;  /* 0x0000000e0606789a */ /* 0x000fe40008000000 */
[----:B------:R-:W-:Y:S02]  /*0ca0*/  USGXT.U32 UR8, UR4, 0xe ;  /* 0x0000000e0408789a */ /* 0x000fe40008000000 */
[----:B------:R-:W-:-:S02]  /*0cb0*/  UIADD3 UR22, UP0, UPT, UR6, 0x2, URZ ;  /* 0x0000000206167890 */ /* 0x000fc4000ff1e0ff */
[----:B------:R-:W-:Y:S01]  /*0cc0*/  UIADD3 UR24, UP1, UPT, UR8, 0x80, URZ ;  /* 0x0000008008187890 */ /* 0x000fe2000ff3e0ff */
[----:B------:R-:W-:Y:S01]  /*0cd0*/  UMOV UR4, URZ ;  /* 0x000000ff00047c82 */ /* 0x000fe20008000000 */
[----:B------:R-:W-:Y:S01]  /*0ce0*/  UMOV UR26, 0x0 ;  /* 0x00000000001a7882 */ /* 0x000fe20000000000 */
[----:B------:R-:W-:Y:S02]  /*0cf0*/  UIADD3.X UR23, UPT, UPT, UR4, 0x40004040, URZ, UP0, !UPT ;  /* 0x4000404004177890 */ /* 0x000fe400087fe4ff */
[----:B------:R-:W-:Y:S02]  /*0d00*/  UIADD3.X UR25, UPT, UPT, UR4, 0x40004040, URZ, UP1, !UPT ;  /* 0x4000404004197890 */ /* 0x000fe40008ffe4ff */
[----:B------:R-:W-:Y:S02]  /*0d10*/  UIADD3.64 UR4, UPT, UPT, UR22, 0x2, URZ ;  /* 0x0000000216047897 */ /* 0x000fe4000fffe0ff */
[----:B------:R-:W-:Y:S02]  /*0d20*/  UIADD3.64 UR14, UPT, UPT, UR24, 0x80, URZ ;  /* 0x00000080180e7897 */ /* 0x000fe4000fffe0ff */
[----:B------:R-:W-:-:S02]  /*0d30*/  UIADD3.64 UR16, UPT, UPT, UR22, 0x4, URZ ;  /* 0x0000000416107897 */ /* 0x000fc4000fffe0ff */
[----:B------:R-:W-:Y:S01]  /*0d40*/  UIADD3.64 UR18, UPT, UPT, UR24, 0x100, URZ ;  /* 0x0000010018127897 */ /* 0x000fe2000fffe0ff */
[----:B------:R-:W-:Y:S01]  /*0d50*/  UMOV UR27, 0x8110010 ;  /* 0x08110010001b7882 */ /* 0x000fe20000000000 */
[----:B------:R-:W-:Y:S01]  /*0d60*/  UMOV UR7, 0x40004040 ;  /* 0x4000404000077882 */ /* 0x000fe20000000000 */
[----:B------:R-:W-:Y:S01]  /*0d70*/  UMOV UR9, 0x40004040 ;  /* 0x4000404000097882 */ /* 0x000fe20000000000 */
[----:B------:R-:W-:Y:S01]  /*0d80*/  UMOV UR28, 0x0 ;  /* 0x00000000001c7882 */ /* 0x000fe20000000000 */
[----:B------:R-:W-:Y:S01]  /*0d90*/  UMOV UR29, 0x8110010 ;  /* 0x08110010001d7882 */ /* 0x000fe20000000000 */
[----:B------:R-:W-:Y:S01]  /*0da0*/  UMOV UR30, 0x0 ;  /* 0x00000000001e7882 */ /* 0x000fe20000000000 */
[----:B------:R-:W-:Y:S01]  /*0db0*/  UMOV UR31, 0x8110010 ;  /* 0x08110010001f7882 */ /* 0x000fe20000000000 */
[----:B------:R0:W-:Y:S01]  /*0dc0*/  UTCHMMA gdesc[UR6], gdesc[UR8], tmem[UR13], tmem[UR26], idesc[UR27], !UPT ;  /* 0x00ff1a08060075ea */ /* 0x0001e2000f80000d */
[----:B------:R-:W-:Y:S01]  /*0dd0*/  UMOV UR32, 0x0 ;  /* 0x0000000000207882 */ /* 0x000fe20000000000 */
[----:B------:R-:W-:Y:S01]  /*0de0*/  UMOV UR33, 0x8110010 ;  /* 0x0811001000217882 */ /* 0x000fe20000000000 */
[----:B------:R0:W-:Y:S01]  /*0df0*/  UTCHMMA gdesc[UR22], gdesc[UR24], tmem[UR13], tmem[UR28], idesc[UR29], UPT ;  /* 0x00ff1c18160075ea */ /* 0x0001e2000b80000d */
[----:B------:R0:W-:Y:S01]  /*0e00*/  UTCHMMA gdesc[UR4], gdesc[UR14], tmem[UR13], tmem[UR30], idesc[UR31], UPT ;  /* 0x00ff1e0e040075ea */ /* 0x0001e2000b80000d */
[----:B------:R0:W-:Y:S01]  /*0e10*/  UTCHMMA gdesc[UR16], gdesc[UR18], tmem[UR13], tmem[UR32], idesc[UR33], UPT ;  /* 0x00ff2012100075ea */ /* 0x0001e2000b80000d */
[----:B------:R-:W-:Y:S01]  /*0e20*/  NOP ;  /* 0x0000000000007918 */ /* 0x000fe20000000000 */
.L_x_6:
[----:B------:R-:W-:Y:S02]  /*0e30*/  ELECT P0, URZ, PT ;  /* 0x0000000000ff782f */ /* 0x000fe40003800000 */
[----:B------:R-:W-:Y:S01]  /*0e40*/  LOP3.LUT R39, R36, 0x7, RZ, 0xc0, !PT ;  /* 0x0000000724277812 */ /* 0x000fe200078ec0ff */
[----:B0-----:R-:W-:Y:S01]  /*0e50*/  UIADD3 UR4, UPT, UPT, UR12, 0x6000, URZ ;  /* 0x000060000c047890 */ /* 0x001fe2000fffe0ff */
[----:B------:R-:W-:Y:S01]  /*0e60*/  ISETP.LT.U32.AND P0, PT, R4, 0x20, P0 ;  /* 0x000000200400780c */ /* 0x000fe20000701070 */
[----:B------:R-:W-:Y:S01]  /*0e70*/  UMOV UR5, URZ ;  /* 0x000000ff00057c82 */ /* 0x000fe20008000000 */
[----:B------:R-:W-:-:S05]  /*0e80*/  IMAD.SHL.U32 R4, R36, 0x10, RZ ;  /* 0x0000001024047824 */ /* 0x000fca00078e00ff */
[----:B------:R-:W-:-:S06]  /*0e90*/  LOP3.LUT R40, R4, 0xff0, RZ, 0xc0, !PT ;  /* 0x00000ff004287812 */ /* 0x000fcc00078ec0ff */
[----:B------:R-:W-:Y:S01]  /*0ea0*/  VOTEU.ANY UP0, P0 ;  /* 0x0000000000ff7886 */ /* 0x000fe20000000100 */
[----:B------:R-:W-:-:S04]  /*0eb0*/  VOTEU.ANY UP1, P0 ;  /* 0x0000000000ff7886 */ /* 0x000fc80000020100 */
[----:B------:R-:W-:Y:S01]  /*0ec0*/  @UP0 UMOV UR6, UR4 ;  /* 0x0000000400060c82 */ /* 0x000fe20008000000 */
[----:B------:R-:W-:Y:S01]  /*0ed0*/  USHF.L.U32 UR4, UR10, 0x15, URZ ;  /* 0x000000150a047899 */ /* 0x000fe200080006ff */
[----:B------:R0:W-:Y:S01]  /*0ee0*/  @UP1 UTCBAR [UR6], URZ ;  /* 0x000000ff060013e9 */ /* 0x0001e200080000ff */
[----:B------:R-:W-:Y:S01]  /*0ef0*/  BAR.SYNC.DEFER_BLOCKING 0x0 ;  /* 0x0000000000007b1d */ /* 0x000fe20000010000 */
[----:B------:R-:W-:Y:S02]  /*0f00*/  USHF.L.U32 UR5, UR10, 0x3, URZ ;  /* 0x000000030a057899 */ /* 0x000fe400080006ff */
[----:B------:R-:W-:Y:S02]  /*0f10*/  ULOP3.LUT UR4, UR4, 0x600000, URZ, 0xc0, !UPT ;  /* 0x0060000004047892 */ /* 0x000fe4000f8ec0ff */
[----:B------:R-:W-:-:S04]  /*0f20*/  ULOP3.LUT UR5, UR5, 0x20, URZ, 0xc0, !UPT ;  /* 0x0000002005057892 */ /* 0x000fc8000f8ec0ff */
[----:B------:R-:W-:Y:S01]  /*0f30*/  UIADD3 UR4, UPT, UPT, UR5, UR4, UR13 ;  /* 0x0000000405047290 */ /* 0x000fe2000fffe00d */
[----:B------:R-:W1:Y:S02]  /*0f40*/  SYNCS.PHASECHK.TRANS64.TRYWAIT P0, [UR12+0x6000], RZ ;  /* 0x006000ffff0075a7 */ /* 0x000e64000800110c */
[----:B01----:R-:W-:Y:S09]  /*0f50*/  @!P0 BRA `(.L_x_7) ;  /* 0x0000000400e88947 */ /* 0x003ff20003800000 */
.L_x_11:
[----:B------:R-:W-:Y:S01]  /*0f60*/  BAR.SYNC.DEFER_BLOCKING 0x0 ;  /* 0x0000000000007b1d */ /* 0x000fe20000010000 */
[----:B------:R-:W-:Y:S02]  /*0f70*/  IMAD R41, R38, 0x8, R39 ;  /* 0x0000000826297824 */ /* 0x000fe400078e0227 */
[C---:B------:R-:W-:Y:S02]  /*0f80*/  IMAD.SHL.U32 R38, R36.reuse, 0x100, RZ ;  /* 0x0000010024267824 */ /* 0x040fe400078e00ff */
[----:B------:R-:W-:Y:S02]  /*0f90*/  IMAD.SHL.U32 R36, R36, 0x8, RZ ;  /* 0x0000000824247824 */ /* 0x000fe400078e00ff */
[----:B------:R-:W-:Y:S01]  /*0fa0*/  IMAD R40, R39, 0x1000, R40 ;  /* 0x0000100027287824 */ /* 0x000fe200078e0228 */
[----:B------:R-:W0:Y:S01]  /*0fb0*/  LDTM.x32 R4, tmem[UR4] ;  /* 0x00000004000479ee */ /* 0x000e2200082c0000 */
[----:B------:R-:W-:Y:S01]  /*0fc0*/  LOP3.LUT R38, R38, 0x800, RZ, 0xc0, !PT ;  /* 0x0000080026267812 */ /* 0x000fe200078ec0ff */
[----:B------:R-:W1:Y:S01]  /*0fd0*/  LDCU.64 UR4, c[0x0][0x390] ;  /* 0x00007200ff0477ac */ /* 0x000e620008000a00 */
[----:B------:R-:W-:Y:S01]  /*0fe0*/  LOP3.LUT R39, R36, 0x80, RZ, 0xc0, !PT ;  /* 0x0000008024277812 */ /* 0x000fe200078ec0ff */
[----:B------:R-:W-:Y:S01]  /*0ff0*/  IMAD.SHL.U32 R36, R41, 0x10, RZ ;  /* 0x0000001029247824 */ /* 0x000fe200078e00ff */
[----:B------:R-:W-:Y:S01]  /*1000*/  LOP3.LUT R56, R40, 0x40, RZ, 0x3c, !PT ;  /* 0x0000004028387812 */ /* 0x000fe200078e3cff */
[----:B------:R-:W-:Y:S01]  /*1010*/  IMAD.SHL.U32 R2, R2, 0x4, RZ ;  /* 0x0000000402027824 */ /* 0x000fe200078e00ff */
[----:B------:R-:W-:Y:S01]  /*1020*/  IADD3 R39, PT, PT, R39, UR12, R38 ;  /* 0x0000000c27277c10 */ /* 0x000fe2000fffe026 */
[----:B------:R-:W-:Y:S01]  /*1030*/  IMAD.SHL.U32 R0, R0, 0x4, RZ ;  /* 0x0000000400007824 */ /* 0x000fe200078e00ff */
[----:B------:R-:W-:-:S02]  /*1040*/  LOP3.LUT R36, R36, R37, RZ, 0x3c, !PT ;  /* 0x0000002524247212 */ /* 0x000fc400078e3cff */
[C---:B------:R-:W-:Y:S02]  /*1050*/  LOP3.LUT R37, R40.reuse, 0x10, RZ, 0x3c, !PT ;  /* 0x0000001028257812 */ /* 0x040fe400078e3cff */
[----:B------:R-:W-:Y:S01]  /*1060*/  LOP3.LUT R38, R40, 0x20, RZ, 0x3c, !PT ;  /* 0x0000002028267812 */ /* 0x000fe200078e3cff */
[----:B------:R-:W-:Y:S01]  /*1070*/  IMAD.IADD R36, R36, 0x1, R39 ;  /* 0x0000000124247824 */ /* 0x000fe200078e0227 */
[C---:B------:R-:W-:Y:S01]  /*1080*/  LOP3.LUT R39, R40.reuse, 0x30, RZ, 0x3c, !PT ;  /* 0x0000003028277812 */ /* 0x040fe200078e3cff */
[----:B------:R-:W0:Y:S01]  /*1090*/  @!P2 SYNCS.CCTL.IV [UR12+0x6000] ;  /* 0x00600000ff00a9b1 */ /* 0x000e22000800000c */
[----:B------:R-:W-:Y:S01]  /*10a0*/  NOP ;  /* 0x0000000000007918 */ /* 0x000fe20000000000 */
[----:B0-----:R-:W-:Y:S01]  /*10b0*/  BAR.SYNC.DEFER_BLOCKING 0x0 ;  /* 0x0000000000007b1d */ /* 0x001fe20000010000 */
[C---:B------:R-:W-:Y:S02]  /*10c0*/  LOP3.LUT R57, R40.reuse, 0x50, RZ, 0x3c, !PT ;  /* 0x0000005028397812 */ /* 0x040fe400078e3cff */
[----:B------:R-:W-:-:S02]  /*10d0*/  LOP3.LUT R58, R40, 0x60, RZ, 0x3c, !PT ;  /* 0x00000060283a7812 */ /* 0x000fc400078e3cff */
[----:B------:R-:W-:Y:S01]  /*10e0*/  LOP3.LUT R59, R40, 0x70, RZ, 0x3c, !PT ;  /* 0x00000070283b7812 */ /* 0x000fe200078e3cff */
[----:B------:R-:W-:Y:S04]  /*10f0*/  STS.128 [R40+UR12], R4 ;  /* 0x0000000428007988 */ /* 0x000fe80008000c0c */
[----:B------:R-:W-:Y:S04]  /*1100*/  STS.128 [R37+UR12], R8 ;  /* 0x0000000825007988 */ /* 0x000fe80008000c0c */
[----:B------:R-:W-:Y:S04]  /*1110*/  STS.128 [R38+UR12], R12 ;  /* 0x0000000c26007988 */ /* 0x000fe80008000c0c */
[----:B------:R0:W-:Y:S04]  /*1120*/  STS.128 [R39+UR12], R16 ;  /* 0x0000001027007988 */ /* 0x0001e80008000c0c */
[----:B------:R-:W-:Y:S04]  /*1130*/  STS.128 [R56+UR12], R20 ;  /* 0x0000001438007988 */ /* 0x000fe80008000c0c */
[----:B------:R-:W-:Y:S04]  /*1140*/  STS.128 [R57+UR12], R24 ;  /* 0x0000001839007988 */ /* 0x000fe80008000c0c */
[----:B------:R-:W-:Y:S04]  /*1150*/  STS.128 [R58+UR12], R28 ;  /* 0x0000001c3a007988 */ /* 0x000fe80008000c0c */
[----:B------:R-:W-:Y:S01]  /*1160*/  STS.128 [R59+UR12], R32 ;  /* 0x000000203b007988 */ /* 0x000fe20008000c0c */
[----:B0-----:R-:W-:Y:S01]  /*1170*/  IMAD.SHL.U32 R17, R3, 0x4, RZ ;  /* 0x0000000403117824 */ /* 0x001fe200078e00ff */
[----:B------:R-:W-:Y:S04]  /*1180*/  BAR.SYNC.DEFER_BLOCKING 0x0 ;  /* 0x0000000000007b1d */ /* 0x000fe80000010000 */
[----:B-1----:R-:W-:-:S04]  /*1190*/  IADD3 R2, P0, P2, R17, UR4, R2 ;  /* 0x0000000411027c10 */ /* 0x002fc8000fa1e002 */
[----:B------:R-:W-:Y:S02]  /*11a0*/  IADD3.X R3, PT, PT, RZ, UR5, RZ, P0, P2 ;  /* 0x00000005ff037c10 */ /* 0x000fe400087e44ff */
[----:B------:R-:W-:-:S04]  /*11b0*/  IADD3 R16, P0, P2, R17, UR4, R0 ;  /* 0x0000000411107c10 */ /* 0x000fc8000fa1e000 */
[----:B------:R-:W-:Y:S01]  /*11c0*/  IADD3.X R17, PT, PT, RZ, UR5, RZ, P0, P2 ;  /* 0x00000005ff117c10 */ /* 0x000fe200087e44ff */
[----:B------:R-:W0:Y:S04]  /*11d0*/  LDSM.16.M88.4 R52, [R36] ;  /* 0x000000002434783b */ /* 0x000e280000000200 */
[----:B------:R-:W1:Y:S04]  /*11e0*/  LDSM.16.M88.4 R48, [R36+0x100] ;  /* 0x000100002430783b */ /* 0x000e680000000200 */
[----:B------:R-:W2:Y:S04]  /*11f0*/  LDSM.16.M88.4 R44, [R36+0x200] ;  /* 0x00020000242c783b */ /* 0x000ea80000000200 */
[----:B------:R-:W3:Y:S04]  /*1200*/  LDSM.16.M88.4 R40, [R36+0x300] ;  /* 0x000300002428783b */ /* 0x000ee80000000200 */
[----:B------:R-:W4:Y:S04]  /*1210*/  LDSM.16.M88.4 R12, [R36+0x400] ;  /* 0x00040000240c783b */ /* 0x000f280000000200 */
[----:B------:R-:W5:Y:S04]  /*1220*/  LDSM.16.M88.4 R8, [R36+0x500] ;  /* 0x000500002408783b */ /* 0x000f680000000200 */
[----:B------:R-:W2:Y:S04]  /*1230*/  LDSM.16.M88.4 R4, [R36+0x600] ;  /* 0x000600002404783b */ /* 0x000ea80000000200 */
[----:B------:R-:W2:Y:S04]  /*1240*/  LDSM.16.M88.4 R20, [R36+0x700] ;  /* 0x000700002414783b */ /* 0x000ea80000000200 */
[----:B0-----:R0:W-:Y:S04]  /*1250*/  STG.E desc[UR20][R2.64], R52 ;  /* 0x0000003402007986 */ /* 0x0011e8000c101914 */
[----:B------:R0:W-:Y:S04]  /*1260*/  STG.E desc[UR20][R2.64+0x80], R53 ;  /* 0x0000803502007986 */ /* 0x0001e8000c101914 */
[----:B------:R0:W-:Y:S04]  /*1270*/  STG.E desc[UR20][R2.64+0x800], R54 ;  /* 0x0008003602007986 */ /* 0x0001e8000c101914 */
[----:B------:R0:W-:Y:S04]  /*1280*/  STG.E desc[UR20][R2.64+0x880], R55 ;  /* 0x0008803702007986 */ /* 0x0001e8000c101914 */
[----:B-1----:R0:W-:Y:S04]  /*1290*/  STG.E desc[UR20][R2.64+0x1000], R48 ;  /* 0x0010003002007986 */ /* 0x0021e8000c101914 */
[----:B------:R0:W-:Y:S04]  /*12a0*/  STG.E desc[UR20][R2.64+0x1080], R49 ;  /* 0x0010803102007986 */ /* 0x0001e8000c101914 */
[----:B------:R0:W-:Y:S04]  /*12b0*/  STG.E desc[UR20][R2.64+0x1800], R50 ;  /* 0x0018003202007986 */ /* 0x0001e8000c101914 */
[----:B------:R0:W-:Y:S04]  /*12c0*/  STG.E desc[UR20][R2.64+0x1880], R51 ;  /* 0x0018803302007986 */ /* 0x0001e8000c101914 */
[----:B--2---:R0:W-:Y:S04]  /*12d0*/  STG.E desc[UR20][R2.64+0x2000], R44 ;  /* 0x0020002c02007986 */ /* 0x0041e8000c101914 */
[----:B------:R0:W-:Y:S04]  /*12e0*/  STG.E desc[UR20][R2.64+0x2080], R45 ;  /* 0x0020802d02007986 */ /* 0x0001e8000c101914 */
[----:B------:R0:W-:Y:S04]  /*12f0*/  STG.E desc[UR20][R2.64+0x2800], R46 ;  /* 0x0028002e02007986 */ /* 0x0001e8000c101914 */
[----:B------:R0:W-:Y:S04]  /*1300*/  STG.E desc[UR20][R2.64+0x2880], R47 ;  /* 0x0028802f02007986 */ /* 0x0001e8000c101914 */
[----:B---3--:R0:W-:Y:S04]  /*1310*/  STG.E desc[UR20][R2.64+0x3000], R40 ;  /* 0x0030002802007986 */ /* 0x0081e8000c101914 */
[----:B------:R0:W-:Y:S04]  /*1320*/  STG.E desc[UR20][R2.64+0x3080], R41 ;  /* 0x0030802902007986 */ /* 0x0001e8000c101914 */
[----:B------:R0:W-:Y:S04]  /*1330*/  STG.E desc[UR20][R2.64+0x3800], R42 ;  /* 0x0038002a02007986 */ /* 0x0001e8000c101914 */
[----:B------:R0:W-:Y:S04]  /*1340*/  STG.E desc[UR20][R2.64+0x3880], R43 ;  /* 0x0038802b02007986 */ /* 0x0001e8000c101914 */
[----:B----4-:R0:W-:Y:S04]  /*1350*/  STG.E desc[UR20][R2.64+0x4000], R12 ;  /* 0x0040000c02007986 */ /* 0x0101e8000c101914 */
[----:B------:R0:W-:Y:S04]  /*1360*/  STG.E desc[UR20][R2.64+0x4080], R13 ;  /* 0x0040800d02007986 */ /* 0x0001e8000c101914 */
[----:B------:R0:W-:Y:S04]  /*1370*/  STG.E desc[UR20][R2.64+0x4800], R14 ;  /* 0x0048000e02007986 */ /* 0x0001e8000c101914 */
[----:B------:R0:W-:Y:S04]  /*1380*/  STG.E desc[UR20][R2.64+0x4880], R15 ;  /* 0x0048800f02007986 */ /* 0x0001e8000c101914 */
[----:B-----5:R0:W-:Y:S04]  /*1390*/  STG.E desc[UR20][R2.64+0x5000], R8 ;  /* 0x0050000802007986 */ /* 0x0201e8000c101914 */
[----:B------:R0:W-:Y:S04]  /*13a0*/  STG.E desc[UR20][R2.64+0x5080], R9 ;  /* 0x0050800902007986 */ /* 0x0001e8000c101914 */
        /* <DEDUP_REMOVED lines=9> */
[----:B------:R0:W-:Y:S01]  /*1440*/  STG.E desc[UR20][R16.64+0x7880], R23 ;  /* 0x0078801710007986 */ /* 0x0001e2000c101914 */
[----:B------:R-:W-:Y:S06]  /*1450*/  BAR.SYNC.DEFER_BLOCKING 0x0 ;  /* 0x0000000000007b1d */ /* 0x000fec0000010000 */
[----:B------:R-:W-:Y:S05]  /*1460*/  @P1 BRA `(.L_x_8) ;  /* 0x00000000009c1947 */ /* 0x000fea0003800000 */
[----:B------:R-:W-:Y:S01]  /*1470*/  NOP ;  /* 0x0000000000007918 */ /* 0x000fe20000000000 */
[----:B------:R-:W-:Y:S01]  /*1480*/  UMOV UR4, 0x50 ;  /* 0x0000005000047882 */ /* 0x000fe20000000000 */
[----:B------:R-:W-:Y:S01]  /*1490*/  IMAD.U32 R0, RZ, RZ, UR13 ;  /* 0x0000000dff007e24 */ /* 0x000fe2000f8e00ff */
[----:B------:R-:W-:Y:S01]  /*14a0*/  ULEA UR11, UR11, UR4, 0x18 ;  /* 0x000000040b0b7291 */ /* 0x000fe2000f8ec0ff */
[----:B0-----:R-:W-:Y:S02]  /*14b0*/  IMAD.MOV.U32 R3, RZ, RZ, 0x3 ;  /* 0x00000003ff037424 */ /* 0x001fe400078e00ff */
[----:B------:R-:W-:Y:S01]  /*14c0*/  IMAD.MOV.U32 R7, RZ, RZ, 0x1 ;  /* 0x00000001ff077424 */ /* 0x000fe200078e00ff */
[----:B------:R-:W-:-:S04]  /*14d0*/  LOP3.LUT R0, R0, 0xffff, RZ, 0xc0, !PT ;  /* 0x0000ffff00007812 */ /* 0x000fc800078ec0ff */
[----:B------:R-:W-:Y:S01]  /*14e0*/  SHF.R.U32.HI R0, RZ, 0x5, R0 ;  /* 0x00000005ff007819 */ /* 0x000fe20000011600 */
[----:B------:R-:W0:Y:S04]  /*14f0*/  LDS R5, [UR11] ;  /* 0x0000000bff057984 */ /* 0x000e280008000800 */
[----:B------:R-:W-:Y:S01]  /*1500*/  VIADD R2, R0, 0x10 ;  /* 0x0000001000027836 */ /* 0x000fe20000000000 */
[----:B------:R-:W-:-:S04]  /*1510*/  SHF.L.U32 R0, R3, R0, RZ ;  /* 0x0000000003007219 */ /* 0x000fc800000006ff */
[----:B------:R-:W-:-:S04]  /*1520*/  SHF.L.U32 R3, R7, R2, RZ ;  /* 0x0000000207037219 */ /* 0x000fc800000006ff */
[----:B------:R-:W-:-:S04]  /*1530*/  LOP3.LUT R0, R3, R0, RZ, 0xfc, !PT ;  /* 0x0000000003007212 */ /* 0x000fc800078efcff */
[C---:B------:R-:W-:Y:S02]  /*1540*/  LOP3.LUT R2, R0.reuse, 0xffff, RZ, 0xc0, !PT ;  /* 0x0000ffff00027812 */ /* 0x040fe400078ec0ff */
[----:B0-----:R-:W-:-:S04]  /*1550*/  LOP3.LUT R3, R0, 0xffff, R5, 0x80, !PT ;  /* 0x0000ffff00037812 */ /* 0x001fc800078e8005 */
[----:B------:R-:W-:-:S13]  /*1560*/  ISETP.NE.AND P0, PT, R3, R2, PT ;  /* 0x000000020300720c */ /* 0x000fda0003f05270 */
[----:B------:R-:W-:Y:S05]  /*1570*/  @P0 BRA `(.L_x_9) ;  /* 0x0000000000500947 */ /* 0x000fea0003800000 */
[----:B------:R-:W-:Y:S02]  /*1580*/  SHF.R.U32.HI R5, RZ, 0x10, R5 ;  /* 0x00000010ff057819 */ /* 0x000fe40000011605 */
[----:B------:R-:W-:-:S04]  /*1590*/  SHF.R.U32.HI R2, RZ, 0x10, R0 ;  /* 0x00000010ff027819 */ /* 0x000fc80000011600 */
[----:B------:R-:W-:-:S04]  /*15a0*/  LOP3.LUT R5, R5, R2, RZ, 0xc0, !PT ;  /* 0x0000000205057212 */ /* 0x000fc800078ec0ff */
[----:B------:R-:W-:-:S13]  /*15b0*/  ISETP.NE.AND P0, PT, R5, R2, PT ;  /* 0x000000020500720c */ /* 0x000fda0003f05270 */
[----:B------:R-:W-:Y:S05]  /*15c0*/  @P0 BRA `(.L_x_10) ;  /* 0x0000000000300947 */ /* 0x000fea0003800000 */
[----:B------:R-:W-:Y:S01]  /*15d0*/  R2UR UR4, R0 ;  /* 0x00000000000472ca */ /* 0x000fe200000e0000 */
[----:B------:R-:W-:Y:S01]  /*15e0*/  VOTEU.ANY UR5, UPT, PT ;  /* 0x0000000000057886 */ /* 0x000fe200038e0100 */
[----:B------:R-:W0:Y:S01]  /*15f0*/  S2R R0, SR_LANEID ;  /* 0x0000000000007919 */ /* 0x000e220000000000 */
[----:B------:R-:W-:-:S10]  /*1600*/  UFLO.U32 UR5, UR5 ;  /* 0x00000005000572bd */ /* 0x000fd400080e0000 */
[----:B------:R-:W-:-:S06]  /*1610*/  ULOP3.LUT UR4, URZ, UR4, URZ, 0x33, !UPT ;  /* 0x00000004ff047292 */ /* 0x000fcc000f8e33ff */
[----:B------:R-:W-:-:S04]  /*1620*/  IMAD.U32 R2, RZ, RZ, UR4 ;  /* 0x00000004ff027e24 */ /* 0x000fc8000f8e00ff */
[----:B------:R-:W1:Y:S02]  /*1630*/  REDUX UR6, R2 ;  /* 0x00000000020673c4 */ /* 0x000e640000000000 */
[----:B------:R2:W-:Y:S01]  /*1640*/  UTCATOMSWS.AND URZ, UR4 ;  /* 0x0000000400ff79e3 */ /* 0x0005e20008000000 */
[----:B0-----:R-:W-:Y:S01]  /*1650*/  ISETP.EQ.U32.AND P0, PT, R0, UR5, PT ;  /* 0x0000000500007c0c */ /* 0x001fe2000bf02070 */
[----:B-1----:R-:W-:-:S12]  /*1660*/  IMAD.U32 R0, RZ, RZ, UR6 ;  /* 0x00000006ff007e24 */ /* 0x002fd8000f8e00ff */
[----:B------:R2:W-:Y:S01]  /*1670*/  @P0 ATOMS.AND RZ, [UR11], R0 ;  /* 0x00000000ffff098c */ /* 0x0005e2000a80000b */
[----:B------:R-:W-:Y:S05]  /*1680*/  BRA `(.L_x_8) ;  /* 0x0000000000147947 */ /* 0x000fea0003800000 */
.L_x_10:
[----:B------:R-:W-:-:S07]  /*1690*/  MOV R2, 0x16b0 ;  /* 0x000016b000027802 */ /* 0x000fce0000000f00 */
[----:B------:R-:W-:Y:S05]  /*16a0*/  CALL.REL.NOINC `($__internal_0_$__cuda_sm10x_tcgen05_guardrail_trap_col_being_dealloced_not_returned_by_alloc) ;  /* 0x0000000000207944 */ /* 0x000fea0003c00000 */
[----:B------:R-:W-:Y:S05]  /*16b0*/  BRA `(.L_x_8) ;  /* 0x0000000000087947 */ /* 0x000fea0003800000 */
.L_x_9:
[----:B------:R-:W-:-:S07]  /*16c0*/  MOV R2, 0x16e0 ;  /* 0x000016e000027802 */ /* 0x000fce0000000f00 */
[----:B------:R-:W-:Y:S05]  /*16d0*/  CALL.REL.NOINC `($__internal_2_$__cuda_sm10x_tcgen05_guardrail_trap_unallocated_columns_being_dealloced) ;  /* 0x00000000002c7944 */ /* 0x000fea0003c00000 */
.L_x_8:
[----:B------:R-:W-:Y:S01]  /*16e0*/  NOP ;  /* 0x0000000000007918 */ /* 0x000fe20000000000 */
[----:B--2---:R-:W-:Y:S05]  /*16f0*/  EXIT ;  /* 0x000000000000794d */ /* 0x004fea0003800000 */
.L_x_7:
[----:B------:R-:W0:Y:S02]  /*1700*/  SYNCS.PHASECHK.TRANS64.TRYWAIT P0, [UR12+0x6000], RZ ;  /* 0x006000ffff0075a7 */ /* 0x000e24000800110c */
[----:B0-----:R-:W-:Y:S05]  /*1710*/  @!P0 BRA `(.L_x_7) ;  /* 0xfffffffc00f88947 */ /* 0x001fea000383ffff */
[----:B------:R-:W-:Y:S05]  /*1720*/  BRA `(.L_x_11) ;  /* 0xfffffff8000c7947 */ /* 0x000fea000383ffff */
        .weak           $__internal_0_$__cuda_sm10x_tcgen05_guardrail_trap_col_being_dealloced_not_returned_by_alloc
        .type           $__internal_0_$__cuda_sm10x_tcgen05_guardrail_trap_col_being_dealloced_not_returned_by_alloc,@function
        .size           $__internal_0_$__cuda_sm10x_tcgen05_guardrail_trap_col_being_dealloced_not_returned_by_alloc,($__internal_1_$__cuda_sm10x_tcgen05_guardrail_trap_phase_invalid_during_alloc - $__internal_0_$__cuda_sm10x_tcgen05_guardrail_trap_col_being_dealloced_not_returned_by_alloc)
$__internal_0_$__cuda_sm10x_tcgen05_guardrail_trap_col_being_dealloced_not_returned_by_alloc:
[----:B------:R-:W-:Y:S05]  /*1730*/  BPT.TRAP 0x1 ;  /* 0x000000040000795c */ /* 0x000fea0000300000 */
[----:B------:R-:W-:-:S04]  /*1740*/  IMAD.MOV.U32 R3, RZ, RZ, 0x0 ;  /* 0x00000000ff037424 */ /* 0x000fc800078e00ff */
[----:B------:R-:W-:Y:S05]  /*1750*/  RET.REL.NODEC R2 `(gluon_mma) ;  /* 0xffffffe802287950 */ /* 0x000fea0003c3ffff */
        .weak           $__internal_1_$__cuda_sm10x_tcgen05_guardrail_trap_phase_invalid_during_alloc
        .type           $__internal_1_$__cuda_sm10x_tcgen05_guardrail_trap_phase_invalid_during_alloc,@function
        .size           $__internal_1_$__cuda_sm10x_tcgen05_guardrail_trap_phase_invalid_during_alloc,($__internal_2_$__cuda_sm10x_tcgen05_guardrail_trap_unallocated_columns_being_dealloced - $__internal_1_$__cuda_sm10x_tcgen05_guardrail_trap_phase_invalid_during_alloc)
$__internal_1_$__cuda_sm10x_tcgen05_guardrail_trap_phase_invalid_during_alloc:
[----:B------:R-:W-:Y:S05]  /*1760*/  BPT.TRAP 0x1 ;  /* 0x000000040000795c */ /* 0x000fea0000300000 */
[----:B------:R-:W-:-:S04]  /*1770*/  IMAD.MOV.U32 R3, RZ, RZ, 0x0 ;  /* 0x00000000ff037424 */ /* 0x000fc800078e00ff */
[----:B------:R-:W-:Y:S05]  /*1780*/  RET.REL.NODEC R2 `(gluon_mma) ;  /* 0xffffffe8021c7950 */ /* 0x000fea0003c3ffff */
        .weak           $__internal_2_$__cuda_sm10x_tcgen05_guardrail_trap_unallocated_columns_being_dealloced
        .type           $__internal_2_$__cuda_sm10x_tcgen05_guardrail_trap_unallocated_columns_being_dealloced,@function
        .size           $__internal_2_$__cuda_sm10x_tcgen05_guardrail_trap_unallocated_columns_being_dealloced,(.L_x_15 - $__internal_2_$__cuda_sm10x_tcgen05_guardrail_trap_unallocated_columns_being_dealloced)
$__internal_2_$__cuda_sm10x_tcgen05_guardrail_trap_unallocated_columns_being_dealloced:
[----:B------:R-:W-:Y:S05]  /*1790*/  BPT.TRAP 0x1 ;  /* 0x000000040000795c */ /* 0x000fea0000300000 */
[----:B------:R-:W-:-:S04]  /*17a0*/  IMAD.MOV.U32 R3, RZ, RZ, 0x0 ;  /* 0x00000000ff037424 */ /* 0x000fc800078e00ff */
[----:B------:R-:W-:Y:S05]  /*17b0*/  RET.REL.NODEC R2 `(gluon_mma) ;  /* 0xffffffe802107950 */ /* 0x000fea0003c3ffff */
.L_x_12:
[----:B------:R-:W-:-:S00]  /*17c0*/  BRA `(.L_x_12) ;  /* 0xfffffffc00fc7947 */ /* 0x000fc0000383ffff */
[----:B------:R-:W-:-:S00]  /*17d0*/  NOP ;  /* 0x0000000000007918 */ /* 0x000fc00000000000 */
        /* <DEDUP_REMOVED lines=10> */
.L_x_15:


//--------------------- .nv.shared.gluon_mma      --------------------------
	.section	.nv.shared.gluon_mma,"aw",@nobits
	.sectionflags	@""
	.align	16
	.zero		1024


//--------------------- .nv.shared.reserved.0     --------------------------
	.section	.nv.shared.reserved.0,"aw",@nobits
	.align	8
	.weak		__nv_reservedSMEM_offset_0_alias
	.size		__nv_reservedSMEM_offset_0_alias, 0, 64
	.other		__nv_reservedSMEM_offset_0_alias,@"STO_CUDA_RESERVED_SHARED STV_DEFAULT"
__nv_reservedSMEM_offset_0_alias:
	.zero		0
.nv.shared.reserved.0:
	.zero		64
	.weak		__nv_reservedSMEM_allocation_phase
	.type		__nv_reservedSMEM_allocation_phase,@object
	.size		__nv_reservedSMEM_allocation_phase,(.L_0 - __nv_reservedSMEM_allocation_phase)
__nv_reservedSMEM_allocation_phase:
	.zero		1
.L_0:
	.zero		7
	.weak		__nv_reservedSMEM_devtool_atexit_pc
	.type		__nv_reservedSMEM_devtool_atexit_pc,@object
	.size		__nv_reservedSMEM_devtool_atexit_pc,(__nv_reservedSMEM_allocation_mask - __nv_reservedSMEM_devtool_atexit_pc)
__nv_reservedSMEM_devtool_atexit_pc:
	.zero		8
	.weak		__nv_reservedSMEM_allocation_mask
	.type		__nv_reservedSMEM_allocation_mask,@object
	.size		__nv_reservedSMEM_allocation_mask,(.L_2 - __nv_reservedSMEM_allocation_mask)
__nv_reservedSMEM_allocation_mask:
	.zero		4
.L_2:


//--------------------- .nv.constant0.gluon_mma   --------------------------
	.section	.nv.constant0.gluon_mma,"a",@progbits
	.sectionflags	@""
	.align	4
.nv.constant0.gluon_mma:
	.zero		936


//--------------------- SYMBOLS --------------------------

	.type		.nv.reservedSmem.offset0,@object
	.size		.nv.reservedSmem.offset0,0x4
	.type		.nv.reservedSmem.cap,@object
	.size		.nv.reservedSmem.cap,0x4
